//
// Generated by NVIDIA NVVM Compiler
//
// Compiler Build ID: CL-36424714
// Cuda compilation tools, release 13.0, V13.0.88
// Based on NVVM 20.0.0
//

.version 9.0
.target sm_100
.address_size 64

	// .globl	_Z9volumerhsILi5ELi125EEvPfPKfi
// _ZZ9volumerhsILi5ELi125EEvPfPKfiE3s_F has been demoted

.visible .entry _Z9volumerhsILi5ELi125EEvPfPKfi(
	.param .u64 .ptr .align 1 _Z9volumerhsILi5ELi125EEvPfPKfi_param_0,
	.param .u64 .ptr .align 1 _Z9volumerhsILi5ELi125EEvPfPKfi_param_1,
	.param .u32 _Z9volumerhsILi5ELi125EEvPfPKfi_param_2
)
{
	.reg .b32 	%r<15>;
	.reg .b32 	%f<216>;
	.reg .b64 	%rd<8>;
	// demoted variable
	.shared .align 4 .b8 _ZZ9volumerhsILi5ELi125EEvPfPKfiE3s_F[100];
	ld.param.u64 	%rd1, [_Z9volumerhsILi5ELi125EEvPfPKfi_param_0];
	ld.param.u64 	%rd2, [_Z9volumerhsILi5ELi125EEvPfPKfi_param_1];
	cvta.to.global.u64 	%rd3, %rd2;
	cvta.to.global.u64 	%rd4, %rd1;
	mov.u32 	%r1, %ctaid.x;
	mov.u32 	%r2, %tid.y;
	mov.u32 	%r3, %tid.x;
	mad.lo.s32 	%r4, %r2, 5, %r3;
	mad.lo.s32 	%r5, %r1, 125, %r4;
	mov.u32 	%r6, _ZZ9volumerhsILi5ELi125EEvPfPKfiE3s_F;
	mad.lo.s32 	%r7, %r3, 20, %r6;
	shl.b32 	%r8, %r2, 2;
	add.s32 	%r9, %r7, %r8;
	mad.lo.s32 	%r10, %r2, 20, %r6;
	bar.sync 	0;
	mul.wide.u32 	%rd5, %r5, 4;
	add.s64 	%rd6, %rd3, %rd5;
	ld.global.nc.f32 	%f1, [%rd6];
	st.shared.f32 	[%r9], %f1;
	bar.sync 	0;
	shl.b32 	%r11, %r2, 4;
	sub.s32 	%r12, %r10, %r11;
	ld.shared.f32 	%f2, [%r12];
	add.f32 	%f3, %f2, 0f00000000;
	shl.b32 	%r13, %r3, 4;
	sub.s32 	%r14, %r7, %r13;
	ld.shared.f32 	%f4, [%r14];
	add.f32 	%f5, %f3, %f4;
	ld.shared.f32 	%f6, [%r10];
	add.f32 	%f7, %f5, %f6;
	ld.shared.f32 	%f8, [%r7];
	add.f32 	%f9, %f7, %f8;
	ld.shared.f32 	%f10, [%r12+20];
	add.f32 	%f11, %f10, %f9;
	ld.shared.f32 	%f12, [%r14+20];
	add.f32 	%f13, %f11, %f12;
	ld.shared.f32 	%f14, [%r10+4];
	add.f32 	%f15, %f13, %f14;
	ld.shared.f32 	%f16, [%r7+4];
	add.f32 	%f17, %f15, %f16;
	ld.shared.f32 	%f18, [%r12+40];
	add.f32 	%f19, %f18, %f17;
	ld.shared.f32 	%f20, [%r14+40];
	add.f32 	%f21, %f19, %f20;
	ld.shared.f32 	%f22, [%r10+8];
	add.f32 	%f23, %f21, %f22;
	ld.shared.f32 	%f24, [%r7+8];
	add.f32 	%f25, %f23, %f24;
	ld.shared.f32 	%f26, [%r12+60];
	add.f32 	%f27, %f26, %f25;
	ld.shared.f32 	%f28, [%r14+60];
	add.f32 	%f29, %f27, %f28;
	ld.shared.f32 	%f30, [%r10+12];
	add.f32 	%f31, %f29, %f30;
	ld.shared.f32 	%f32, [%r7+12];
	add.f32 	%f33, %f31, %f32;
	ld.shared.f32 	%f34, [%r12+80];
	add.f32 	%f35, %f34, %f33;
	ld.shared.f32 	%f36, [%r14+80];
	add.f32 	%f37, %f35, %f36;
	ld.shared.f32 	%f38, [%r10+16];
	add.f32 	%f39, %f37, %f38;
	ld.shared.f32 	%f40, [%r7+16];
	add.f32 	%f41, %f39, %f40;
	bar.sync 	0;
	ld.global.nc.f32 	%f42, [%rd6+100];
	st.shared.f32 	[%r9], %f42;
	bar.sync 	0;
	ld.shared.f32 	%f43, [%r12];
	add.f32 	%f44, %f43, 0f00000000;
	ld.shared.f32 	%f45, [%r14];
	add.f32 	%f46, %f44, %f45;
	ld.shared.f32 	%f47, [%r10];
	add.f32 	%f48, %f46, %f47;
	ld.shared.f32 	%f49, [%r7];
	add.f32 	%f50, %f48, %f49;
	ld.shared.f32 	%f51, [%r12+20];
	add.f32 	%f52, %f51, %f50;
	ld.shared.f32 	%f53, [%r14+20];
	add.f32 	%f54, %f52, %f53;
	ld.shared.f32 	%f55, [%r10+4];
	add.f32 	%f56, %f54, %f55;
	ld.shared.f32 	%f57, [%r7+4];
	add.f32 	%f58, %f56, %f57;
	ld.shared.f32 	%f59, [%r12+40];
	add.f32 	%f60, %f59, %f58;
	ld.shared.f32 	%f61, [%r14+40];
	add.f32 	%f62, %f60, %f61;
	ld.shared.f32 	%f63, [%r10+8];
	add.f32 	%f64, %f62, %f63;
	ld.shared.f32 	%f65, [%r7+8];
	add.f32 	%f66, %f64, %f65;
	ld.shared.f32 	%f67, [%r12+60];
	add.f32 	%f68, %f67, %f66;
	ld.shared.f32 	%f69, [%r14+60];
	add.f32 	%f70, %f68, %f69;
	ld.shared.f32 	%f71, [%r10+12];
	add.f32 	%f72, %f70, %f71;
	ld.shared.f32 	%f73, [%r7+12];
	add.f32 	%f74, %f72, %f73;
	ld.shared.f32 	%f75, [%r12+80];
	add.f32 	%f76, %f75, %f74;
	ld.shared.f32 	%f77, [%r14+80];
	add.f32 	%f78, %f76, %f77;
	ld.shared.f32 	%f79, [%r10+16];
	add.f32 	%f80, %f78, %f79;
	ld.shared.f32 	%f81, [%r7+16];
	add.f32 	%f82, %f80, %f81;
	bar.sync 	0;
	ld.global.nc.f32 	%f83, [%rd6+200];
	st.shared.f32 	[%r9], %f83;
	bar.sync 	0;
	ld.shared.f32 	%f84, [%r12];
	add.f32 	%f85, %f84, 0f00000000;
	ld.shared.f32 	%f86, [%r14];
	add.f32 	%f87, %f85, %f86;
	ld.shared.f32 	%f88, [%r10];
	add.f32 	%f89, %f87, %f88;
	ld.shared.f32 	%f90, [%r7];
	add.f32 	%f91, %f89, %f90;
	ld.shared.f32 	%f92, [%r12+20];
	add.f32 	%f93, %f92, %f91;
	ld.shared.f32 	%f94, [%r14+20];
	add.f32 	%f95, %f93, %f94;
	ld.shared.f32 	%f96, [%r10+4];
	add.f32 	%f97, %f95, %f96;
	ld.shared.f32 	%f98, [%r7+4];
	add.f32 	%f99, %f97, %f98;
	ld.shared.f32 	%f100, [%r12+40];
	add.f32 	%f101, %f100, %f99;
	ld.shared.f32 	%f102, [%r14+40];
	add.f32 	%f103, %f101, %f102;
	ld.shared.f32 	%f104, [%r10+8];
	add.f32 	%f105, %f103, %f104;
	ld.shared.f32 	%f106, [%r7+8];
	add.f32 	%f107, %f105, %f106;
	ld.shared.f32 	%f108, [%r12+60];
	add.f32 	%f109, %f108, %f107;
	ld.shared.f32 	%f110, [%r14+60];
	add.f32 	%f111, %f109, %f110;
	ld.shared.f32 	%f112, [%r10+12];
	add.f32 	%f113, %f111, %f112;
	ld.shared.f32 	%f114, [%r7+12];
	add.f32 	%f115, %f113, %f114;
	ld.shared.f32 	%f116, [%r12+80];
	add.f32 	%f117, %f116, %f115;
	ld.shared.f32 	%f118, [%r14+80];
	add.f32 	%f119, %f117, %f118;
	ld.shared.f32 	%f120, [%r10+16];
	add.f32 	%f121, %f119, %f120;
	ld.shared.f32 	%f122, [%r7+16];
	add.f32 	%f123, %f121, %f122;
	bar.sync 	0;
	ld.global.nc.f32 	%f124, [%rd6+300];
	st.shared.f32 	[%r9], %f124;
	bar.sync 	0;
	ld.shared.f32 	%f125, [%r12];
	add.f32 	%f126, %f125, 0f00000000;
	ld.shared.f32 	%f127, [%r14];
	add.f32 	%f128, %f126, %f127;
	ld.shared.f32 	%f129, [%r10];
	add.f32 	%f130, %f128, %f129;
	ld.shared.f32 	%f131, [%r7];
	add.f32 	%f132, %f130, %f131;
	ld.shared.f32 	%f133, [%r12+20];
	add.f32 	%f134, %f133, %f132;
	ld.shared.f32 	%f135, [%r14+20];
	add.f32 	%f136, %f134, %f135;
	ld.shared.f32 	%f137, [%r10+4];
	add.f32 	%f138, %f136, %f137;
	ld.shared.f32 	%f139, [%r7+4];
	add.f32 	%f140, %f138, %f139;
	ld.shared.f32 	%f141, [%r12+40];
	add.f32 	%f142, %f141, %f140;
	ld.shared.f32 	%f143, [%r14+40];
	add.f32 	%f144, %f142, %f143;
	ld.shared.f32 	%f145, [%r10+8];
	add.f32 	%f146, %f144, %f145;
	ld.shared.f32 	%f147, [%r7+8];
	add.f32 	%f148, %f146, %f147;
	ld.shared.f32 	%f149, [%r12+60];
	add.f32 	%f150, %f149, %f148;
	ld.shared.f32 	%f151, [%r14+60];
	add.f32 	%f152, %f150, %f151;
	ld.shared.f32 	%f153, [%r10+12];
	add.f32 	%f154, %f152, %f153;
	ld.shared.f32 	%f155, [%r7+12];
	add.f32 	%f156, %f154, %f155;
	ld.shared.f32 	%f157, [%r12+80];
	add.f32 	%f158, %f157, %f156;
	ld.shared.f32 	%f159, [%r14+80];
	add.f32 	%f160, %f158, %f159;
	ld.shared.f32 	%f161, [%r10+16];
	add.f32 	%f162, %f160, %f161;
	ld.shared.f32 	%f163, [%r7+16];
	add.f32 	%f164, %f162, %f163;
	bar.sync 	0;
	ld.global.nc.f32 	%f165, [%rd6+400];
	st.shared.f32 	[%r9], %f165;
	bar.sync 	0;
	ld.shared.f32 	%f166, [%r12];
	add.f32 	%f167, %f166, 0f00000000;
	ld.shared.f32 	%f168, [%r14];
	add.f32 	%f169, %f167, %f168;
	ld.shared.f32 	%f170, [%r10];
	add.f32 	%f171, %f169, %f170;
	ld.shared.f32 	%f172, [%r7];
	add.f32 	%f173, %f171, %f172;
	ld.shared.f32 	%f174, [%r12+20];
	add.f32 	%f175, %f174, %f173;
	ld.shared.f32 	%f176, [%r14+20];
	add.f32 	%f177, %f175, %f176;
	ld.shared.f32 	%f178, [%r10+4];
	add.f32 	%f179, %f177, %f178;
	ld.shared.f32 	%f180, [%r7+4];
	add.f32 	%f181, %f179, %f180;
	ld.shared.f32 	%f182, [%r12+40];
	add.f32 	%f183, %f182, %f181;
	ld.shared.f32 	%f184, [%r14+40];
	add.f32 	%f185, %f183, %f184;
	ld.shared.f32 	%f186, [%r10+8];
	add.f32 	%f187, %f185, %f186;
	ld.shared.f32 	%f188, [%r7+8];
	add.f32 	%f189, %f187, %f188;
	ld.shared.f32 	%f190, [%r12+60];
	add.f32 	%f191, %f190, %f189;
	ld.shared.f32 	%f192, [%r14+60];
	add.f32 	%f193, %f191, %f192;
	ld.shared.f32 	%f194, [%r10+12];
	add.f32 	%f195, %f193, %f194;
	ld.shared.f32 	%f196, [%r7+12];
	add.f32 	%f197, %f195, %f196;
	ld.shared.f32 	%f198, [%r12+80];
	add.f32 	%f199, %f198, %f197;
	ld.shared.f32 	%f200, [%r14+80];
	add.f32 	%f201, %f199, %f200;
	ld.shared.f32 	%f202, [%r10+16];
	add.f32 	%f203, %f201, %f202;
	ld.shared.f32 	%f204, [%r7+16];
	add.f32 	%f205, %f203, %f204;
	add.s64 	%rd7, %rd4, %rd5;
	ld.global.f32 	%f206, [%rd7];
	add.f32 	%f207, %f41, %f206;
	st.global.f32 	[%rd7], %f207;
	ld.global.f32 	%f208, [%rd7+100];
	add.f32 	%f209, %f82, %f208;
	st.global.f32 	[%rd7+100], %f209;
	ld.global.f32 	%f210, [%rd7+200];
	add.f32 	%f211, %f123, %f210;
	st.global.f32 	[%rd7+200], %f211;
	ld.global.f32 	%f212, [%rd7+300];
	add.f32 	%f213, %f164, %f212;
	st.global.f32 	[%rd7+300], %f213;
	ld.global.f32 	%f214, [%rd7+400];
	add.f32 	%f215, %f205, %f214;
	st.global.f32 	[%rd7+400], %f215;
	ret;

}


// ===== COMPILED SASS (sm_100) =====

	.target	sm_100

	.elftype	@"ET_EXEC"


//--------------------- .note.nv.tkinfo           --------------------------
	.section	.note.nv.tkinfo,"",@"SHT_NOTE"
	.sectionflags	@"SHF_NOTE_NV_TKINFO"
	.tkinfo
        /*0018*/ 	.word	0x00000002
        /*0030*/ 	.string	""
        /*0030*/ 	.string	"ptxas"
        /*0030*/ 	.string	"Cuda compilation tools, release 13.0, V13.0.88"
        /*0030*/ 	.string	"Build cuda_13.0.r13.0/compiler.36424714_0"
        /*0030*/ 	.string	"-arch sm_100 -m 64 "



//--------------------- .note.nv.cuinfo           --------------------------
	.section	.note.nv.cuinfo,"",@"SHT_NOTE"
	.sectionflags	@"SHF_NOTE_NV_CUINFO"
        /*0018*/ 	.short	0x0002
        /*001a*/ 	.short	0x0064
        /*001c*/ 	.short	0x0082
	.zero		2


//--------------------- .nv.info                  --------------------------
	.section	.nv.info,"",@"SHT_CUDA_INFO"
	.align	4


	//----- nvinfo : EIATTR_REGCOUNT
	.align		4
        /*0000*/ 	.byte	0x04, 0x2f
        /*0002*/ 	.short	(.L_1 - .L_0)
	.align		4
.L_0:
        /*0004*/ 	.word	index@(_Z9volumerhsILi5ELi125EEvPfPKfi)
        /*0008*/ 	.word	0x00000020


	//----- nvinfo : EIATTR_FRAME_SIZE
	.align		4
.L_1:
        /*000c*/ 	.byte	0x04, 0x11
        /*000e*/ 	.short	(.L_3 - .L_2)
	.align		4
.L_2:
        /*0010*/ 	.word	index@(_Z9volumerhsILi5ELi125EEvPfPKfi)
        /*0014*/ 	.word	0x00000000


	//----- nvinfo : EIATTR_MIN_STACK_SIZE
	.align		4
.L_3:
        /*0018*/ 	.byte	0x04, 0x12
        /*001a*/ 	.short	(.L_5 - .L_4)
	.align		4
.L_4:
        /*001c*/ 	.word	index@(_Z9volumerhsILi5ELi125EEvPfPKfi)
        /*0020*/ 	.word	0x00000000
.L_5:


//--------------------- .nv.compat                --------------------------
	.section	.nv.compat,"",@"SHT_CUDA_COMPAT_INFO"
	.align	4
        /*0000*/ 	.byte	0x02, 0x09, 0x00, 0x00, 0x02, 0x02, 0x01, 0x00, 0x02, 0x05, 0x05, 0x00, 0x03, 0x07, 0x01, 0x01
        /*0010*/ 	.byte	0x02, 0x03, 0x00, 0x00, 0x02, 0x06, 0x01, 0x00, 0x04, 0x0b, 0x08, 0x00, 0x09, 0x00, 0x00, 0x00
        /*0020*/ 	.byte	0x00, 0x00, 0x00, 0x00


//--------------------- .nv.info._Z9volumerhsILi5ELi125EEvPfPKfi --------------------------
	.section	.nv.info._Z9volumerhsILi5ELi125EEvPfPKfi,"",@"SHT_CUDA_INFO"
	.sectionflags	@""
	.align	4


	//----- nvinfo : EIATTR_CUDA_API_VERSION
	.align		4
        /*0000*/ 	.byte	0x04, 0x37
        /*0002*/ 	.short	(.L_7 - .L_6)
.L_6:
        /*0004*/ 	.word	0x00000082


	//----- nvinfo : EIATTR_KPARAM_INFO
	.align		4
.L_7:
        /*0008*/ 	.byte	0x04, 0x17
        /*000a*/ 	.short	(.L_9 - .L_8)
.L_8:
        /*000c*/ 	.word	0x00000000
        /*0010*/ 	.short	0x0002
        /*0012*/ 	.short	0x0010
        /*0014*/ 	.byte	0x00, 0xf0, 0x11, 0x00


	//----- nvinfo : EIATTR_KPARAM_INFO
	.align		4
.L_9:
        /*0018*/ 	.byte	0x04, 0x17
        /*001a*/ 	.short	(.L_11 - .L_10)
.L_10:
        /*001c*/ 	.word	0x00000000
        /*0020*/ 	.short	0x0001
        /*0022*/ 	.short	0x0008
        /*0024*/ 	.byte	0x00, 0xf5, 0x21, 0x00


	//----- nvinfo : EIATTR_KPARAM_INFO
	.align		4
.L_11:
        /*0028*/ 	.byte	0x04, 0x17
        /*002a*/ 	.short	(.L_13 - .L_12)
.L_12:
        /*002c*/ 	.word	0x00000000
        /*0030*/ 	.short	0x0000
        /*0032*/ 	.short	0x0000
        /*0034*/ 	.byte	0x00, 0xf5, 0x21, 0x00


	//----- nvinfo : EIATTR_SPARSE_MMA_MASK
	.align		4
.L_13:
        /*0038*/ 	.byte	0x03, 0x50
        /*003a*/ 	.short	0x0000


	//----- nvinfo : EIATTR_MAXREG_COUNT
	.align		4
        /*003c*/ 	.byte	0x03, 0x1b
        /*003e*/ 	.short	0x00ff


	//----- nvinfo : EIATTR_NUM_BARRIERS
	.align		4
        /*0040*/ 	.byte	0x02, 0x4c
        /*0042*/ 	.byte	0x01
	.zero		1


	//----- nvinfo : EIATTR_MERCURY_ISA_VERSION
	.align		4
        /*0044*/ 	.byte	0x03, 0x5f
        /*0046*/ 	.short	0x0101


	//----- nvinfo : EIATTR_VRC_CTA_INIT_COUNT
	.align		4
        /*0048*/ 	.byte	0x02, 0x4a
	.zero		1
	.zero		1


	//----- nvinfo : EIATTR_EXIT_INSTR_OFFSETS
	.align		4
        /*004c*/ 	.byte	0x04, 0x1c
        /*004e*/ 	.short	(.L_15 - .L_14)


	//   ....[0]....
.L_14:
        /*0050*/ 	.word	0x00000fe0


	//----- nvinfo : EIATTR_CBANK_PARAM_SIZE
	.align		4
.L_15:
        /*0054*/ 	.byte	0x03, 0x19
        /*0056*/ 	.short	0x0014


	//----- nvinfo : EIATTR_PARAM_CBANK
	.align		4
        /*0058*/ 	.byte	0x04, 0x0a
        /*005a*/ 	.short	(.L_17 - .L_16)
	.align		4
.L_16:
        /*005c*/ 	.word	index@(.nv.constant0._Z9volumerhsILi5ELi125EEvPfPKfi)
        /*0060*/ 	.short	0x0380
        /*0062*/ 	.short	0x0014


	//----- nvinfo : EIATTR_SW_WAR
	.align		4
.L_17:
        /*0064*/ 	.byte	0x04, 0x36
        /*0066*/ 	.short	(.L_19 - .L_18)
.L_18:
        /*0068*/ 	.word	0x00000008
.L_19:


//--------------------- .nv.callgraph             --------------------------
	.section	.nv.callgraph,"",@"SHT_CUDA_CALLGRAPH"
	.align	4
	.sectionentsize	8
	.align		4
        /*0000*/ 	.word	0x00000000
	.align		4
        /*0004*/ 	.word	0xffffffff
	.align		4
        /*0008*/ 	.word	0x00000000
	.align		4
        /*000c*/ 	.word	0xfffffffe
	.align		4
        /*0010*/ 	.word	0x00000000
	.align		4
        /*0014*/ 	.word	0xfffffffd
	.align		4
        /*0018*/ 	.word	0x00000000
	.align		4
        /*001c*/ 	.word	0xfffffffc


//--------------------- .text._Z9volumerhsILi5ELi125EEvPfPKfi --------------------------
	.section	.text._Z9volumerhsILi5ELi125EEvPfPKfi,"ax",@progbits
	.align	128
        .global         _Z9volumerhsILi5ELi125EEvPfPKfi
        .type           _Z9volumerhsILi5ELi125EEvPfPKfi,@function
        .size           _Z9volumerhsILi5ELi125EEvPfPKfi,(.L_x_1 - _Z9volumerhsILi5ELi125EEvPfPKfi)
        .other          _Z9volumerhsILi5ELi125EEvPfPKfi,@"STO_CUDA_ENTRY STV_DEFAULT"
_Z9volumerhsILi5ELi125EEvPfPKfi:
.text._Z9volumerhsILi5ELi125EEvPfPKfi:
[----:B------:R-:W-:Y:S01]  /*0000*/  LDC R1, c[0x0][0x37c] ;  /* 0x0000df00ff017b82 */ /* 0x000fe20000000800 */
[----:B------:R-:W0:Y:S07]  /*0010*/  S2R R4, SR_TID.Y ;  /* 0x0000000000047919 */ /* 0x000e2e0000002200 */
[----:B------:R-:W1:Y:S01]  /*0020*/  LDC.64 R2, c[0x0][0x388] ;  /* 0x0000e200ff027b82 */ /* 0x000e620000000a00 */
[----:B------:R-:W2:Y:S01]  /*0030*/  LDCU.64 UR4, c[0x0][0x358] ;  /* 0x00006b00ff0477ac */ /* 0x000ea20008000a00 */
[----:B------:R-:W0:Y:S01]  /*0040*/  S2R R13, SR_TID.X ;  /* 0x00000000000d7919 */ /* 0x000e220000002100 */
[----:B------:R-:W3:Y:S01]  /*0050*/  S2R R0, SR_CTAID.X ;  /* 0x0000000000007919 */ /* 0x000ee20000002500 */
[----:B0-----:R-:W-:-:S04]  /*0060*/  IMAD R21, R4, 0x5, R13 ;  /* 0x0000000504157824 */ /* 0x001fc800078e020d */
[----:B---3--:R-:W-:-:S04]  /*0070*/  IMAD R21, R0, 0x7d, R21 ;  /* 0x0000007d00157824 */ /* 0x008fc800078e0215 */
[----:B-1----:R-:W-:-:S05]  /*0080*/  IMAD.WIDE.U32 R2, R21, 0x4, R2 ;  /* 0x0000000415027825 */ /* 0x002fca00078e0002 */
[----:B--2---:R-:W2:Y:S04]  /*0090*/  LDG.E.CONSTANT R11, desc[UR4][R2.64] ;  /* 0x00000004020b7981 */ /* 0x004ea8000c1e9900 */
[----:B------:R-:W3:Y:S01]  /*00a0*/  LDG.E.CONSTANT R19, desc[UR4][R2.64+0x64] ;  /* 0x0000640402137981 */ /* 0x000ee2000c1e9900 */
[----:B------:R-:W0:Y:S03]  /*00b0*/  S2R R5, SR_CgaCtaId ;  /* 0x0000000000057919 */ /* 0x000e260000008800 */
[----:B------:R-:W4:Y:S01]  /*00c0*/  LDG.E.CONSTANT R15, desc[UR4][R2.64+0xc8] ;  /* 0x0000c804020f7981 */ /* 0x000f22000c1e9900 */
[----:B------:R-:W-:-:S04]  /*00d0*/  MOV R0, 0x400 ;  /* 0x0000040000007802 */ /* 0x000fc80000000f00 */
[----:B0-----:R-:W-:-:S05]  /*00e0*/  LEA R0, R5, R0, 0x18 ;  /* 0x0000000005007211 */ /* 0x001fca00078ec0ff */
[C-C-:B------:R-:W-:Y:S01]  /*00f0*/  IMAD R7, R13.reuse, 0x14, R0.reuse ;  /* 0x000000140d077824 */ /* 0x140fe200078e0200 */
[----:B------:R-:W-:Y:S01]  /*0100*/  BAR.SYNC.DEFER_BLOCKING 0x0 ;  /* 0x0000000000007b1d */ /* 0x000fe20000010000 */
[C---:B------:R-:W-:Y:S02]  /*0110*/  IMAD R9, R4.reuse, 0x14, R0 ;  /* 0x0000001404097824 */ /* 0x040fe400078e0200 */
[----:B------:R-:W-:Y:S01]  /*0120*/  IMAD R5, R13, -0x10, R7 ;  /* 0xfffffff00d057824 */ /* 0x000fe200078e0207 */
[C---:B------:R-:W-:Y:S01]  /*0130*/  LEA R24, R4.reuse, R7, 0x2 ;  /* 0x0000000704187211 */ /* 0x040fe200078e10ff */
[----:B------:R-:W-:-:S04]  /*0140*/  IMAD R4, R4, -0x10, R9 ;  /* 0xfffffff004047824 */ /* 0x000fc800078e0209 */
[----:B--2---:R-:W-:Y:S01]  /*0150*/  STS [R24], R11 ;  /* 0x0000000b18007388 */ /* 0x004fe20000000800 */
[----:B------:R-:W-:Y:S06]  /*0160*/  BAR.SYNC.DEFER_BLOCKING 0x0 ;  /* 0x0000000000007b1d */ /* 0x000fec0000010000 */
[----:B------:R-:W0:Y:S04]  /*0170*/  LDS R0, [R4] ;  /* 0x0000000004007984 */ /* 0x000e280000000800 */
[----:B------:R-:W1:Y:S04]  /*0180*/  LDS R17, [R5] ;  /* 0x0000000005117984 */ /* 0x000e680000000800 */
[----:B------:R-:W2:Y:S04]  /*0190*/  LDS R23, [R9] ;  /* 0x0000000009177984 */ /* 0x000ea80000000800 */
[----:B------:R-:W5:Y:S04]  /*01a0*/  LDS R25, [R7] ;  /* 0x0000000007197984 */ /* 0x000f680000000800 */
[----:B------:R-:W3:Y:S04]  /*01b0*/  LDS R27, [R4+0x14] ;  /* 0x00001400041b7984 */ /* 0x000ee80000000800 */
[----:B------:R-:W4:Y:S04]  /*01c0*/  LDS R29, [R5+0x14] ;  /* 0x00001400051d7984 */ /* 0x000f280000000800 */
[----:B------:R-:W4:Y:S04]  /*01d0*/  LDS R18, [R9+0x4] ;  /* 0x0000040009127984 */ /* 0x000f280000000800 */
[----:B------:R-:W4:Y:S04]  /*01e0*/  LDS R13, [R7+0x4] ;  /* 0x00000400070d7984 */ /* 0x000f280000000800 */
[----:B------:R-:W4:Y:S04]  /*01f0*/  LDS R20, [R4+0x28] ;  /* 0x0000280004147984 */ /* 0x000f280000000800 */
[----:B------:R-:W4:Y:S01]  /*0200*/  LDS R22, [R5+0x28] ;  /* 0x0000280005167984 */ /* 0x000f220000000800 */
[----:B0-----:R-:W-:-:S03]  /*0210*/  FADD R0, RZ, R0 ;  /* 0x00000000ff007221 */ /* 0x001fc60000000000 */
[----:B------:R-:W-:Y:S01]  /*0220*/  LDS R10, [R7+0x8] ;  /* 0x00000800070a7984 */ /* 0x000fe20000000800 */
[----:B-1----:R-:W-:-:S03]  /*0230*/  FADD R0, R0, R17 ;  /* 0x0000001100007221 */ /* 0x002fc60000000000 */
[----:B------:R-:W-:Y:S01]  /*0240*/  LDS R8, [R5+0x3c] ;  /* 0x00003c0005087984 */ /* 0x000fe20000000800 */
[----:B--2---:R-:W-:-:S03]  /*0250*/  FADD R0, R0, R23 ;  /* 0x0000001700007221 */ /* 0x004fc60000000000 */
[----:B------:R-:W-:Y:S01]  /*0260*/  LDS R17, [R4+0x3c] ;  /* 0x00003c0004117984 */ /* 0x000fe20000000800 */
[----:B-----5:R-:W-:-:S03]  /*0270*/  FADD R0, R0, R25 ;  /* 0x0000001900007221 */ /* 0x020fc60000000000 */
[----:B------:R-:W0:Y:S01]  /*0280*/  LDS R23, [R9+0x8] ;  /* 0x0000080009177984 */ /* 0x000e220000000800 */
[----:B---3--:R-:W-:-:S03]  /*0290*/  FADD R0, R0, R27 ;  /* 0x0000001b00007221 */ /* 0x008fc60000000000 */
[----:B------:R-:W-:Y:S01]  /*02a0*/  LDS R6, [R9+0xc] ;  /* 0x00000c0009067984 */ /* 0x000fe20000000800 */
[----:B----4-:R-:W-:-:S03]  /*02b0*/  FADD R29, R0, R29 ;  /* 0x0000001d001d7221 */ /* 0x010fc60000000000 */
[----:B------:R-:W-:Y:S01]  /*02c0*/  LDS R14, [R4+0x50] ;  /* 0x00005000040e7984 */ /* 0x000fe20000000800 */
[----:B------:R-:W-:-:S03]  /*02d0*/  FADD R26, R29, R18 ;  /* 0x000000121d1a7221 */ /* 0x000fc60000000000 */
[----:B------:R-:W-:Y:S01]  /*02e0*/  LDS R0, [R7+0xc] ;  /* 0x00000c0007007984 */ /* 0x000fe20000000800 */
[----:B------:R-:W-:-:S03]  /*02f0*/  FADD R27, R26, R13 ;  /* 0x0000000d1a1b7221 */ /* 0x000fc60000000000 */
[----:B------:R-:W-:Y:S04]  /*0300*/  LDS R11, [R5+0x50] ;  /* 0x00005000050b7984 */ /* 0x000fe80000000800 */
[----:B------:R-:W-:Y:S04]  /*0310*/  LDS R12, [R9+0x10] ;  /* 0x00001000090c7984 */ /* 0x000fe80000000800 */
[----:B------:R-:W-:Y:S01]  /*0320*/  LDS R16, [R7+0x10] ;  /* 0x0000100007107984 */ /* 0x000fe20000000800 */
[----:B------:R-:W-:Y:S06]  /*0330*/  BAR.SYNC.DEFER_BLOCKING 0x0 ;  /* 0x0000000000007b1d */ /* 0x000fec0000010000 */
[----:B------:R-:W2:Y:S01]  /*0340*/  LDG.E.CONSTANT R13, desc[UR4][R2.64+0x12c] ;  /* 0x00012c04020d7981 */ /* 0x000ea2000c1e9900 */
[----:B------:R-:W-:-:S03]  /*0350*/  FADD R27, R27, R20 ;  /* 0x000000141b1b7221 */ /* 0x000fc60000000000 */
[----:B------:R0:W-:Y:S01]  /*0360*/  STS [R24], R19 ;  /* 0x0000001318007388 */ /* 0x0001e20000000800 */
[----:B------:R-:W-:Y:S01]  /*0370*/  BAR.SYNC.DEFER_BLOCKING 0x0 ;  /* 0x0000000000007b1d */ /* 0x000fe20000010000 */
[----:B------:R-:W-:-:S05]  /*0380*/  FADD R20, R27, R22 ;  /* 0x000000161b147221 */ /* 0x000fca0000000000 */
[----:B------:R1:W3:Y:S04]  /*0390*/  LDG.E.CONSTANT R3, desc[UR4][R2.64+0x190] ;  /* 0x0001900402037981 */ /* 0x0002e8000c1e9900 */
[----:B------:R-:W4:Y:S04]  /*03a0*/  LDS R18, [R4] ;  /* 0x0000000004127984 */ /* 0x000f280000000800 */
[----:B------:R-:W5:Y:S04]  /*03b0*/  LDS R25, [R5] ;  /* 0x0000000005197984 */ /* 0x000f680000000800 */
[----:B------:R-:W1:Y:S04]  /*03c0*/  LDS R26, [R9] ;  /* 0x00000000091a7984 */ /* 0x000e680000000800 */
[----:B------:R-:W1:Y:S01]  /*03d0*/  LDS R22, [R7] ;  /* 0x0000000007167984 */ /* 0x000e620000000800 */
[----:B0-----:R-:W-:-:S03]  /*03e0*/  FADD R19, R20, R23 ;  /* 0x0000001714137221 */ /* 0x001fc60000000000 */
[----:B------:R-:W0:Y:S04]  /*03f0*/  LDS R27, [R4+0x14] ;  /* 0x00001400041b7984 */ /* 0x000e280000000800 */
[----:B------:R-:W0:Y:S04]  /*0400*/  LDS R20, [R5+0x14] ;  /* 0x0000140005147984 */ /* 0x000e280000000800 */
[----:B------:R-:W-:Y:S01]  /*0410*/  LDS R23, [R7+0x4] ;  /* 0x0000040007177984 */ /* 0x000fe20000000800 */
[----:B----4-:R-:W-:-:S04]  /*0420*/  FADD R18, RZ, R18 ;  /* 0x00000012ff127221 */ /* 0x010fc80000000000 */
[----:B-----5:R-:W-:Y:S02]  /*0430*/  FADD R25, R18, R25 ;  /* 0x0000001912197221 */ /* 0x020fe40000000000 */
[----:B------:R-:W4:Y:S02]  /*0440*/  LDS R18, [R9+0x4] ;  /* 0x0000040009127984 */ /* 0x000f240000000800 */
[----:B-1----:R-:W-:-:S04]  /*0450*/  FADD R25, R25, R26 ;  /* 0x0000001a19197221 */ /* 0x002fc80000000000 */
[----:B------:R-:W-:Y:S02]  /*0460*/  FADD R26, R25, R22 ;  /* 0x00000016191a7221 */ /* 0x000fe40000000000 */
[----:B------:R-:W1:Y:S02]  /*0470*/  LDS R22, [R4+0x28] ;  /* 0x0000280004167984 */ /* 0x000e640000000800 */
[----:B0-----:R-:W-:Y:S02]  /*0480*/  FADD R27, R26, R27 ;  /* 0x0000001b1a1b7221 */ /* 0x001fe40000000000 */
[----:B------:R-:W0:Y:S02]  /*0490*/  LDS R25, [R5+0x28] ;  /* 0x0000280005197984 */ /* 0x000e240000000800 */
[----:B------:R-:W-:Y:S02]  /*04a0*/  FADD R27, R27, R20 ;  /* 0x000000141b1b7221 */ /* 0x000fe40000000000 */
[----:B------:R-:W5:Y:S01]  /*04b0*/  LDS R20, [R9+0x8] ;  /* 0x0000080009147984 */ /* 0x000f620000000800 */
[----:B------:R-:W-:-:S04]  /*04c0*/  FADD R10, R19, R10 ;  /* 0x0000000a130a7221 */ /* 0x000fc80000000000 */
[----:B------:R-:W-:Y:S02]  /*04d0*/  FADD R17, R10, R17 ;  /* 0x000000110a117221 */ /* 0x000fe40000000000 */
[----:B------:R-:W-:Y:S02]  /*04e0*/  LDS R10, [R5+0x50] ;  /* 0x00005000050a7984 */ /* 0x000fe40000000800 */
[----:B------:R-:W-:Y:S02]  /*04f0*/  FADD R17, R17, R8 ;  /* 0x0000000811117221 */ /* 0x000fe40000000000 */
[----:B------:R-:W-:Y:S01]  /*0500*/  LDS R8, [R9+0x10] ;  /* 0x0000100009087984 */ /* 0x000fe20000000800 */
[----:B----4-:R-:W-:Y:S01]  /*0510*/  FADD R26, R27, R18 ;  /* 0x000000121b1a7221 */ /* 0x010fe20000000000 */
[----:B------:R-:W-:Y:S02]  /*0520*/  FADD R17, R17, R6 ;  /* 0x0000000611117221 */ /* 0x000fe40000000000 */
[----:B------:R-:W4:Y:S01]  /*0530*/  LDS R18, [R7+0x8] ;  /* 0x0000080007127984 */ /* 0x000f220000000800 */
[----:B------:R-:W-:-:S03]  /*0540*/  FADD R23, R26, R23 ;  /* 0x000000171a177221 */ /* 0x000fc60000000000 */
[----:B------:R-:W-:Y:S01]  /*0550*/  LDS R6, [R7+0x10] ;  /* 0x0000100007067984 */ /* 0x000fe20000000800 */
[----:B-1----:R-:W-:-:S03]  /*0560*/  FADD R22, R23, R22 ;  /* 0x0000001617167221 */ /* 0x002fc60000000000 */
[----:B------:R-:W-:Y:S01]  /*0570*/  LDS R23, [R7+0xc] ;  /* 0x00000c0007177984 */ /* 0x000fe20000000800 */
[----:B0-----:R-:W-:Y:S01]  /*0580*/  FADD R19, R22, R25 ;  /* 0x0000001916137221 */ /* 0x001fe20000000000 */
[----:B------:R-:W-:Y:S02]  /*0590*/  FADD R25, R17, R0 ;  /* 0x0000000011197221 */ /* 0x000fe40000000000 */
[----:B------:R-:W-:Y:S01]  /*05a0*/  LDS R17, [R9+0xc] ;  /* 0x00000c0009117984 */ /* 0x000fe20000000800 */
[----:B-----5:R-:W-:-:S03]  /*05b0*/  FADD R27, R19, R20 ;  /* 0x00000014131b7221 */ /* 0x020fc60000000000 */
[----:B------:R-:W-:Y:S04]  /*05c0*/  LDS R20, [R4+0x3c] ;  /* 0x00003c0004147984 */ /* 0x000fe80000000800 */
[----:B------:R-:W-:Y:S04]  /*05d0*/  LDS R19, [R5+0x3c] ;  /* 0x00003c0005137984 */ /* 0x000fe80000000800 */
[----:B------:R-:W-:Y:S01]  /*05e0*/  LDS R0, [R4+0x50] ;  /* 0x0000500004007984 */ /* 0x000fe20000000800 */
[----:B------:R-:W-:Y:S06]  /*05f0*/  BAR.SYNC.DEFER_BLOCKING 0x0 ;  /* 0x0000000000007b1d */ /* 0x000fec0000010000 */
[----:B------:R-:W-:Y:S02]  /*0600*/  STS [R24], R15 ;  /* 0x0000000f18007388 */ /* 0x000fe40000000800 */
[----:B------:R-:W-:Y:S06]  /*0610*/  BAR.SYNC.DEFER_BLOCKING 0x0 ;  /* 0x0000000000007b1d */ /* 0x000fec0000010000 */
[----:B------:R-:W0:Y:S04]  /*0620*/  LDS R26, [R4] ;  /* 0x00000000041a7984 */ /* 0x000e280000000800 */
[----:B------:R-:W1:Y:S01]  /*0630*/  LDS R22, [R5] ;  /* 0x0000000005167984 */ /* 0x000e620000000800 */
[----:B------:R-:W-:Y:S01]  /*0640*/  FADD R14, R25, R14 ;  /* 0x0000000e190e7221 */ /* 0x000fe20000000000 */
[----:B----4-:R-:W-:-:S02]  /*0650*/  FADD R25, R27, R18 ;  /* 0x000000121b197221 */ /* 0x010fc40000000000 */
[----:B------:R-:W4:Y:S04]  /*0660*/  LDS R28, [R9] ;  /* 0x00000000091c7984 */ /* 0x000f280000000800 */
[----:B------:R-:W5:Y:S04]  /*0670*/  LDS R18, [R7] ;  /* 0x0000000007127984 */ /* 0x000f680000000800 */
[----:B------:R-:W-:Y:S04]  /*0680*/  LDS R15, [R5+0x14] ;  /* 0x00001400050f7984 */ /* 0x000fe80000000800 */
[----:B------:R-:W-:Y:S04]  /*0690*/  LDS R29, [R9+0x8] ;  /* 0x00000800091d7984 */ /* 0x000fe80000000800 */
[----:B------:R-:W-:Y:S01]  /*06a0*/  LDS R2, [R5+0x3c] ;  /* 0x00003c0005027984 */ /* 0x000fe20000000800 */
[----:B0-----:R-:W-:-:S03]  /*06b0*/  FADD R27, RZ, R26 ;  /* 0x0000001aff1b7221 */ /* 0x001fc60000000000 */
[----:B------:R-:W-:Y:S01]  /*06c0*/  LDS R26, [R7+0x4] ;  /* 0x00000400071a7984 */ /* 0x000fe20000000800 */
[----:B-1----:R-:W-:-:S03]  /*06d0*/  FADD R27, R27, R22 ;  /* 0x000000161b1b7221 */ /* 0x002fc60000000000 */
[----:B------:R-:W0:Y:S01]  /*06e0*/  LDS R22, [R4+0x14] ;  /* 0x0000140004167984 */ /* 0x000e220000000800 */
[----:B----4-:R-:W-:-:S04]  /*06f0*/  FADD R27, R27, R28 ;  /* 0x0000001c1b1b7221 */ /* 0x010fc80000000000 */
[----:B-----5:R-:W-:Y:S02]  /*0700*/  FADD R27, R27, R18 ;  /* 0x000000121b1b7221 */ /* 0x020fe40000000000 */
[----:B------:R-:W1:Y:S02]  /*0710*/  LDS R18, [R9+0x4] ;  /* 0x0000040009127984 */ /* 0x000e640000000800 */
[----:B0-----:R-:W-:Y:S02]  /*0720*/  FADD R22, R27, R22 ;  /* 0x000000161b167221 */ /* 0x001fe40000000000 */
[----:B------:R-:W-:Y:S02]  /*0730*/  LDS R27, [R5+0x28] ;  /* 0x00002800051b7984 */ /* 0x000fe40000000800 */
[----:B------:R-:W-:Y:S02]  /*0740*/  FADD R15, R22, R15 ;  /* 0x0000000f160f7221 */ /* 0x000fe40000000000 */
[----:B------:R-:W0:Y:S02]  /*0750*/  LDS R22, [R4+0x28] ;  /* 0x0000280004167984 */ /* 0x000e240000000800 */
[----:B-1----:R-:W-:-:S02]  /*0760*/  FADD R15, R15, R18 ;  /* 0x000000120f0f7221 */ /* 0x002fc40000000000 */
[----:B------:R-:W-:Y:S02]  /*0770*/  LDS R18, [R4+0x3c] ;  /* 0x00003c0004127984 */ /* 0x000fe40000000800 */
[----:B------:R-:W-:-:S04]  /*0780*/  FADD R15, R15, R26 ;  /* 0x0000001a0f0f7221 */ /* 0x000fc80000000000 */
[----:B0-----:R-:W-:Y:S02]  /*0790*/  FADD R22, R15, R22 ;  /* 0x000000160f167221 */ /* 0x001fe40000000000 */
[----:B------:R-:W0:Y:S02]  /*07a0*/  LDS R15, [R7+0x8] ;  /* 0x00000800070f7984 */ /* 0x000e240000000800 */
[----:B------:R-:W-:-:S04]  /*07b0*/  FADD R22, R22, R27 ;  /* 0x0000001b16167221 */ /* 0x000fc80000000000 */
[----:B------:R-:W-:Y:S01]  /*07c0*/  FADD R22, R22, R29 ;  /* 0x0000001d16167221 */ /* 0x000fe20000000000 */
[----:B------:R-:W-:Y:S01]  /*07d0*/  FADD R11, R14, R11 ;  /* 0x0000000b0e0b7221 */ /* 0x000fe20000000000 */
[----:B------:R-:W-:-:S03]  /*07e0*/  FADD R20, R25, R20 ;  /* 0x0000001419147221 */ /* 0x000fc60000000000 */
[----:B------:R-:W-:Y:S01]  /*07f0*/  FADD R25, R11, R12 ;  /* 0x0000000c0b197221 */ /* 0x000fe20000000000 */
[----:B------:R-:W-:Y:S01]  /*0800*/  FADD R14, R20, R19 ;  /* 0x00000013140e7221 */ /* 0x000fe20000000000 */
[----:B------:R-:W-:Y:S04]  /*0810*/  LDS R12, [R9+0xc] ;  /* 0x00000c00090c7984 */ /* 0x000fe80000000800 */
[----:B------:R-:W-:Y:S04]  /*0820*/  LDS R11, [R4+0x50] ;  /* 0x00005000040b7984 */ /* 0x000fe80000000800 */
[----:B------:R-:W-:Y:S01]  /*0830*/  LDS R20, [R5+0x50] ;  /* 0x0000500005147984 */ /* 0x000fe20000000800 */
[----:B0-----:R-:W-:-:S03]  /*0840*/  FADD R15, R22, R15 ;  /* 0x0000000f160f7221 */ /* 0x001fc60000000000 */
[----:B------:R-:W-:Y:S01]  /*0850*/  LDS R22, [R7+0xc] ;  /* 0x00000c0007167984 */ /* 0x000fe20000000800 */
[----:B------:R-:W-:-:S03]  /*0860*/  FADD R27, R15, R18 ;  /* 0x000000120f1b7221 */ /* 0x000fc60000000000 */
[----:B------:R-:W-:Y:S04]  /*0870*/  LDS R18, [R9+0x10] ;  /* 0x0000100009127984 */ /* 0x000fe80000000800 */
[----:B------:R-:W-:Y:S01]  /*0880*/  LDS R15, [R7+0x10] ;  /* 0x00001000070f7984 */ /* 0x000fe20000000800 */
[----:B------:R-:W-:Y:S06]  /*0890*/  BAR.SYNC.DEFER_BLOCKING 0x0 ;  /* 0x0000000000007b1d */ /* 0x000fec0000010000 */
[----:B--2---:R-:W-:Y:S02]  /*08a0*/  STS [R24], R13 ;  /* 0x0000000d18007388 */ /* 0x004fe40000000800 */
[----:B------:R-:W-:Y:S01]  /*08b0*/  BAR.SYNC.DEFER_BLOCKING 0x0 ;  /* 0x0000000000007b1d */ /* 0x000fe20000010000 */
[----:B------:R-:W-:Y:S01]  /*08c0*/  FADD R14, R14, R17 ;  /* 0x000000110e0e7221 */ /* 0x000fe20000000000 */
[----:B------:R-:W-:-:S04]  /*08d0*/  FADD R17, R27, R2 ;  /* 0x000000021b117221 */ /* 0x000fc80000000000 */
[----:B------:R-:W0:Y:S04]  /*08e0*/  LDS R26, [R4] ;  /* 0x00000000041a7984 */ /* 0x000e280000000800 */
[----:B------:R-:W1:Y:S04]  /*08f0*/  LDS R19, [R5] ;  /* 0x0000000005137984 */ /* 0x000e680000000800 */
[----:B------:R-:W2:Y:S04]  /*0900*/  LDS R27, [R9] ;  /* 0x00000000091b7984 */ /* 0x000ea80000000800 */
[----:B------:R-:W4:Y:S04]  /*0910*/  LDS R2, [R7] ;  /* 0x0000000007027984 */ /* 0x000f280000000800 */
[----:B------:R-:W-:Y:S01]  /*0920*/  LDS R13, [R5+0x14] ;  /* 0x00001400050d7984 */ /* 0x000fe20000000800 */
[----:B0-----:R-:W-:-:S04]  /*0930*/  FADD R26, RZ, R26 ;  /* 0x0000001aff1a7221 */ /* 0x001fc80000000000 */
[----:B-1----:R-:W-:Y:S02]  /*0940*/  FADD R26, R26, R19 ;  /* 0x000000131a1a7221 */ /* 0x002fe40000000000 */
[----:B------:R-:W0:Y:S02]  /*0950*/  LDS R19, [R4+0x14] ;  /* 0x0000140004137984 */ /* 0x000e240000000800 */
[----:B--2---:R-:W-:-:S04]  /*0960*/  FADD R27, R26, R27 ;  /* 0x0000001b1a1b7221 */ /* 0x004fc80000000000 */
[----:B----4-:R-:W-:Y:S02]  /*0970*/  FADD R26, R27, R2 ;  /* 0x000000021b1a7221 */ /* 0x010fe40000000000 */
[----:B------:R-:W1:Y:S02]  /*0980*/  LDS R2, [R9+0x4] ;  /* 0x0000040009027984 */ /* 0x000e640000000800 */
[----:B0-----:R-:W-:Y:S02]  /*0990*/  FADD R26, R26, R19 ;  /* 0x000000131a1a7221 */ /* 0x001fe40000000000 */
[----:B------:R-:W0:Y:S02]  /*09a0*/  LDS R19, [R7+0x4] ;  /* 0x0000040007137984 */ /* 0x000e240000000800 */
[----:B------:R-:W-:Y:S02]  /*09b0*/  FADD R27, R26, R13 ;  /* 0x0000000d1a1b7221 */ /* 0x000fe40000000000 */
[----:B------:R-:W2:Y:S02]  /*09c0*/  LDS R13, [R4+0x28] ;  /* 0x00002800040d7984 */ /* 0x000ea40000000800 */
[----:B-1----:R-:W-:-:S02]  /*09d0*/  FADD R26, R27, R2 ;  /* 0x000000021b1a7221 */ /* 0x002fc40000000000 */
[----:B------:R-:W1:Y:S01]  /*09e0*/  LDS R2, [R5+0x28] ;  /* 0x0000280005027984 */ /* 0x000e620000000800 */
[----:B------:R-:W-:Y:S01]  /*09f0*/  FADD R17, R17, R12 ;  /* 0x0000000c11117221 */ /* 0x000fe20000000000 */
[----:B------:R-:W-:Y:S01]  /*0a00*/  FADD R16, R25, R16 ;  /* 0x0000001019107221 */ /* 0x000fe20000000000 */
[----:B------:R-:W-:Y:S01]  /*0a10*/  FADD R23, R14, R23 ;  /* 0x000000170e177221 */ /* 0x000fe20000000000 */
[----:B------:R-:W-:Y:S01]  /*0a20*/  LDS R27, [R9+0xc] ;  /* 0x00000c00091b7984 */ /* 0x000fe20000000800 */
[----:B0-----:R-:W-:Y:S01]  /*0a30*/  FADD R26, R26, R19 ;  /* 0x000000131a1a7221 */ /* 0x001fe20000000000 */
[----:B------:R-:W-:Y:S02]  /*0a40*/  FADD R22, R17, R22 ;  /* 0x0000001611167221 */ /* 0x000fe40000000000 */
[----:B------:R-:W0:Y:S01]  /*0a50*/  LDS R19, [R9+0x8] ;  /* 0x0000080009137984 */ /* 0x000e220000000800 */
[----:B--2---:R-:W-:-:S03]  /*0a60*/  FADD R13, R26, R13 ;  /* 0x0000000d1a0d7221 */ /* 0x004fc60000000000 */
[----:B------:R-:W2:Y:S01]  /*0a70*/  LDS R26, [R7+0x8] ;  /* 0x00000800071a7984 */ /* 0x000ea20000000800 */
[----:B-1----:R-:W-:-:S03]  /*0a80*/  FADD R2, R13, R2 ;  /* 0x000000020d027221 */ /* 0x002fc60000000000 */
[----:B------:R-:W1:Y:S04]  /*0a90*/  LDS R13, [R4+0x3c] ;  /* 0x00003c00040d7984 */ /* 0x000e680000000800 */
[----:B------:R-:W-:Y:S04]  /*0aa0*/  LDS R12, [R7+0xc] ;  /* 0x00000c00070c7984 */ /* 0x000fe80000000800 */
[----:B------:R-:W-:Y:S04]  /*0ab0*/  LDS R17, [R9+0x10] ;  /* 0x0000100009117984 */ /* 0x000fe80000000800 */
[----:B------:R-:W-:Y:S01]  /*0ac0*/  LDS R14, [R7+0x10] ;  /* 0x00001000070e7984 */ /* 0x000fe20000000800 */
[----:B0-----:R-:W-:-:S03]  /*0ad0*/  FADD R19, R2, R19 ;  /* 0x0000001302137221 */ /* 0x001fc60000000000 */
[----:B------:R-:W0:Y:S01]  /*0ae0*/  LDS R2, [R5+0x3c] ;  /* 0x00003c0005027984 */ /* 0x000e220000000800 */
[----:B--2---:R-:W-:-:S03]  /*0af0*/  FADD R26, R19, R26 ;  /* 0x0000001a131a7221 */ /* 0x004fc60000000000 */
[----:B------:R-:W-:Y:S01]  /*0b00*/  LDS R19, [R5+0x50] ;  /* 0x0000500005137984 */ /* 0x000fe20000000800 */
[----:B-1----:R-:W-:-:S03]  /*0b10*/  FADD R25, R26, R13 ;  /* 0x0000000d1a197221 */ /* 0x002fc60000000000 */
[----:B------:R-:W-:Y:S01]  /*0b20*/  LDS R13, [R4+0x50] ;  /* 0x00005000040d7984 */ /* 0x000fe20000000800 */
[----:B------:R-:W-:Y:S06]  /*0b30*/  BAR.SYNC.DEFER_BLOCKING 0x0 ;  /* 0x0000000000007b1d */ /* 0x000fec0000010000 */
[----:B---3--:R-:W-:Y:S02]  /*0b40*/  STS [R24], R3 ;  /* 0x0000000318007388 */ /* 0x008fe40000000800 */
[----:B------:R-:W-:Y:S01]  /*0b50*/  BAR.SYNC.DEFER_BLOCKING 0x0 ;  /* 0x0000000000007b1d */ /* 0x000fe20000010000 */
[----:B0-----:R-:W-:-:S05]  /*0b60*/  FADD R2, R25, R2 ;  /* 0x0000000219027221 */ /* 0x001fca0000000000 */
[----:B------:R-:W0:Y:S04]  /*0b70*/  LDS R26, [R4] ;  /* 0x00000000041a7984 */ /* 0x000e280000000800 */
[----:B------:R-:W1:Y:S04]  /*0b80*/  LDS R29, [R5] ;  /* 0x00000000051d7984 */ /* 0x000e680000000800 */
[----:B------:R-:W2:Y:S04]  /*0b90*/  LDS R25, [R9] ;  /* 0x0000000009197984 */ /* 0x000ea80000000800 */
[----:B------:R-:W3:Y:S04]  /*0ba0*/  LDS R28, [R7] ;  /* 0x00000000071c7984 */ /* 0x000ee80000000800 */
[----:B------:R-:W-:Y:S04]  /*0bb0*/  LDS R24, [R5+0x14] ;  /* 0x0000140005187984 */ /* 0x000fe80000000800 */
[----:B------:R-:W-:Y:S01]  /*0bc0*/  LDS R3, [R9+0x4] ;  /* 0x0000040009037984 */ /* 0x000fe20000000800 */
[----:B0-----:R-:W-:-:S04]  /*0bd0*/  FADD R26, RZ, R26 ;  /* 0x0000001aff1a7221 */ /* 0x001fc80000000000 */
[----:B-1----:R-:W-:-:S04]  /*0be0*/  FADD R26, R26, R29 ;  /* 0x0000001d1a1a7221 */ /* 0x002fc80000000000 */
[----:B--2---:R-:W-:Y:S02]  /*0bf0*/  FADD R25, R26, R25 ;  /* 0x000000191a197221 */ /* 0x004fe40000000000 */
[----:B------:R-:W0:Y:S02]  /*0c00*/  LDS R26, [R4+0x14] ;  /* 0x00001400041a7984 */ /* 0x000e240000000800 */
[----:B---3--:R-:W-:Y:S02]  /*0c10*/  FADD R25, R25, R28 ;  /* 0x0000001c19197221 */ /* 0x008fe40000000000 */
[----:B------:R-:W-:Y:S02]  /*0c20*/  LDS R28, [R9+0xc] ;  /* 0x00000c00091c7984 */ /* 0x000fe40000000800 */
[----:B0-----:R-:W-:Y:S02]  /*0c30*/  FADD R25, R25, R26 ;  /* 0x0000001a19197221 */ /* 0x001fe40000000000 */
[----:B------:R-:W0:Y:S02]  /*0c40*/  LDS R26, [R7+0x4] ;  /* 0x00000400071a7984 */ /* 0x000e240000000800 */
[----:B------:R-:W-:-:S04]  /*0c50*/  FADD R24, R25, R24 ;  /* 0x0000001819187221 */ /* 0x000fc80000000000 */
[----:B------:R-:W-:Y:S02]  /*0c60*/  FADD R3, R24, R3 ;  /* 0x0000000318037221 */ /* 0x000fe40000000000 */
[----:B------:R-:W1:Y:S02]  /*0c70*/  LDS R24, [R4+0x28] ;  /* 0x0000280004187984 */ /* 0x000e640000000800 */
[----:B0-----:R-:W-:Y:S02]  /*0c80*/  FADD R3, R3, R26 ;  /* 0x0000001a03037221 */ /* 0x001fe40000000000 */
[----:B------:R-:W0:Y:S02]  /*0c90*/  LDS R26, [R5+0x28] ;  /* 0x00002800051a7984 */ /* 0x000e240000000800 */
[----:B-1----:R-:W-:Y:S02]  /*0ca0*/  FADD R3, R3, R24 ;  /* 0x0000001803037221 */ /* 0x002fe40000000000 */
[----:B------:R-:W1:Y:S01]  /*0cb0*/  LDS R24, [R9+0x8] ;  /* 0x0000080009187984 */ /* 0x000e620000000800 */
[----:B------:R-:W-:Y:S01]  /*0cc0*/  FADD R27, R2, R27 ;  /* 0x0000001b021b7221 */ /* 0x000fe20000000000 */
[----:B------:R-:W-:Y:S01]  /*0cd0*/  FADD R23, R23, R0 ;  /* 0x0000000017177221 */ /* 0x000fe20000000000 */
[----:B------:R-:W-:Y:S01]  /*0ce0*/  FADD R11, R22, R11 ;  /* 0x0000000b160b7221 */ /* 0x000fe20000000000 */
[----:B------:R-:W-:Y:S01]  /*0cf0*/  LDS R9, [R9+0x10] ;  /* 0x0000100009097984 */ /* 0x000fe20000000800 */
[----:B0-----:R-:W-:-:S03]  /*0d00*/  FADD R3, R3, R26 ;  /* 0x0000001a03037221 */ /* 0x001fc60000000000 */
[----:B------:R-:W0:Y:S01]  /*0d10*/  LDS R26, [R7+0x8] ;  /* 0x00000800071a7984 */ /* 0x000e220000000800 */
[----:B-1----:R-:W-:-:S03]  /*0d20*/  FADD R3, R3, R24 ;  /* 0x0000001803037221 */ /* 0x002fc60000000000 */
[----:B------:R-:W1:Y:S01]  /*0d30*/  LDS R24, [R4+0x3c] ;  /* 0x00003c0004187984 */ /* 0x000e620000000800 */
[----:B0-----:R-:W-:-:S03]  /*0d40*/  FADD R3, R3, R26 ;  /* 0x0000001a03037221 */ /* 0x001fc60000000000 */
[----:B------:R-:W0:Y:S01]  /*0d50*/  LDS R26, [R5+0x3c] ;  /* 0x00003c00051a7984 */ /* 0x000e220000000800 */
[----:B------:R-:W-:-:S03]  /*0d60*/  FADD R12, R27, R12 ;  /* 0x0000000c1b0c7221 */ /* 0x000fc60000000000 */
[----:B------:R-:W-:Y:S01]  /*0d70*/  LDS R27, [R4+0x50] ;  /* 0x00005000041b7984 */ /* 0x000fe20000000800 */
[----:B-1----:R-:W-:-:S03]  /*0d80*/  FADD R3, R3, R24 ;  /* 0x0000001803037221 */ /* 0x002fc60000000000 */
[----:B------:R-:W1:Y:S04]  /*0d90*/  LDS R24, [R7+0xc] ;  /* 0x00000c0007187984 */ /* 0x000e680000000800 */
[----:B------:R-:W2:Y:S04]  /*0da0*/  LDS R5, [R5+0x50] ;  /* 0x0000500005057984 */ /* 0x000ea80000000800 */
[----:B------:R-:W3:Y:S01]  /*0db0*/  LDS R7, [R7+0x10] ;  /* 0x0000100007077984 */ /* 0x000ee20000000800 */
[----:B0-----:R-:W-:-:S04]  /*0dc0*/  FADD R3, R3, R26 ;  /* 0x0000001a03037221 */ /* 0x001fc80000000000 */
[----:B------:R-:W-:Y:S02]  /*0dd0*/  FADD R25, R3, R28 ;  /* 0x0000001c03197221 */ /* 0x000fe40000000000 */
[----:B------:R-:W0:Y:S02]  /*0de0*/  LDC.64 R2, c[0x0][0x380] ;  /* 0x0000e000ff027b82 */ /* 0x000e240000000a00 */
[----:B-1----:R-:W-:Y:S01]  /*0df0*/  FADD R26, R25, R24 ;  /* 0x00000018191a7221 */ /* 0x002fe20000000000 */
[----:B0-----:R-:W-:-:S05]  /*0e00*/  IMAD.WIDE.U32 R2, R21, 0x4, R2 ;  /* 0x0000000415027825 */ /* 0x001fca00078e0002 */
[----:B------:R-:W4:Y:S04]  /*0e10*/  LDG.E R25, desc[UR4][R2.64] ;  /* 0x0000000402197981 */ /* 0x000f28000c1e1900 */
[----:B------:R-:W5:Y:S04]  /*0e20*/  LDG.E R0, desc[UR4][R2.64+0x64] ;  /* 0x0000640402007981 */ /* 0x000f68000c1e1900 */
[----:B------:R-:W5:Y:S04]  /*0e30*/  LDG.E R24, desc[UR4][R2.64+0xc8] ;  /* 0x0000c80402187981 */ /* 0x000f68000c1e1900 */
[----:B------:R-:W5:Y:S04]  /*0e40*/  LDG.E R22, desc[UR4][R2.64+0x12c] ;  /* 0x00012c0402167981 */ /* 0x000f68000c1e1900 */
[----:B------:R-:W5:Y:S01]  /*0e50*/  LDG.E R21, desc[UR4][R2.64+0x190] ;  /* 0x0001900402157981 */ /* 0x000f62000c1e1900 */
[----:B------:R-:W-:Y:S01]  /*0e60*/  FADD R12, R12, R13 ;  /* 0x0000000d0c0c7221 */ /* 0x000fe20000000000 */
[----:B------:R-:W-:Y:S01]  /*0e70*/  FADD R26, R26, R27 ;  /* 0x0000001b1a1a7221 */ /* 0x000fe20000000000 */
[----:B------:R-:W-:Y:S01]  /*0e80*/  FADD R23, R23, R10 ;  /* 0x0000000a17177221 */ /* 0x000fe20000000000 */
[----:B------:R-:W-:Y:S01]  /*0e90*/  FADD R11, R11, R20 ;  /* 0x000000140b0b7221 */ /* 0x000fe20000000000 */
[----:B------:R-:W-:Y:S01]  /*0ea0*/  FADD R12, R12, R19 ;  /* 0x000000130c0c7221 */ /* 0x000fe20000000000 */
[----:B--2---:R-:W-:Y:S01]  /*0eb0*/  FADD R26, R26, R5 ;  /* 0x000000051a1a7221 */ /* 0x004fe20000000000 */
[----:B------:R-:W-:Y:S01]  /*0ec0*/  FADD R23, R23, R8 ;  /* 0x0000000817177221 */ /* 0x000fe20000000000 */
[----:B------:R-:W-:Y:S01]  /*0ed0*/  FADD R18, R11, R18 ;  /* 0x000000120b127221 */ /* 0x000fe20000000000 */
[----:B------:R-:W-:Y:S01]  /*0ee0*/  FADD R17, R12, R17 ;  /* 0x000000110c117221 */ /* 0x000fe20000000000 */
[----:B------:R-:W-:Y:S01]  /*0ef0*/  FADD R26, R26, R9 ;  /* 0x000000091a1a7221 */ /* 0x000fe20000000000 */
[----:B------:R-:W-:Y:S01]  /*0f00*/  FADD R23, R23, R6 ;  /* 0x0000000617177221 */ /* 0x000fe20000000000 */
[----:B------:R-:W-:Y:S01]  /*0f10*/  FADD R15, R18, R15 ;  /* 0x0000000f120f7221 */ /* 0x000fe20000000000 */
[----:B------:R-:W-:Y:S01]  /*0f20*/  FADD R17, R17, R14 ;  /* 0x0000000e11117221 */ /* 0x000fe20000000000 */
[----:B---3--:R-:W-:Y:S01]  /*0f30*/  FADD R26, R26, R7 ;  /* 0x000000071a1a7221 */ /* 0x008fe20000000000 */
[----:B----4-:R-:W-:Y:S01]  /*0f40*/  FADD R25, R16, R25 ;  /* 0x0000001910197221 */ /* 0x010fe20000000000 */
[----:B-----5:R-:W-:Y:S01]  /*0f50*/  FADD R23, R23, R0 ;  /* 0x0000000017177221 */ /* 0x020fe20000000000 */
[----:B------:R-:W-:Y:S01]  /*0f60*/  FADD R15, R15, R24 ;  /* 0x000000180f0f7221 */ /* 0x000fe20000000000 */
[----:B------:R-:W-:Y:S01]  /*0f70*/  FADD R17, R17, R22 ;  /* 0x0000001611117221 */ /* 0x000fe20000000000 */
[----:B------:R-:W-:Y:S01]  /*0f80*/  FADD R21, R26, R21 ;  /* 0x000000151a157221 */ /* 0x000fe20000000000 */
[----:B------:R-:W-:Y:S04]  /*0f90*/  STG.E desc[UR4][R2.64], R25 ;  /* 0x0000001902007986 */ /* 0x000fe8000c101904 */
[----:B------:R-:W-:Y:S04]  /*0fa0*/  STG.E desc[UR4][R2.64+0x64], R23 ;  /* 0x0000641702007986 */ /* 0x000fe8000c101904 */
[----:B------:R-:W-:Y:S04]  /*0fb0*/  STG.E desc[UR4][R2.64+0xc8], R15 ;  /* 0x0000c80f02007986 */ /* 0x000fe8000c101904 */
[----:B------:R-:W-:Y:S04]  /*0fc0*/  STG.E desc[UR4][R2.64+0x12c], R17 ;  /* 0x00012c1102007986 */ /* 0x000fe8000c101904 */
[----:B------:R-:W-:Y:S01]  /*0fd0*/  STG.E desc[UR4][R2.64+0x190], R21 ;  /* 0x0001901502007986 */ /* 0x000fe2000c101904 */
[----:B------:R-:W-:Y:S05]  /*0fe0*/  EXIT ;  /* 0x000000000000794d */ /* 0x000fea0003800000 */
.L_x_0:
[----:B------:R-:W-:-:S00]  /*0ff0*/  BRA `(.L_x_0) ;  /* 0xfffffffc00fc7947 */ /* 0x000fc0000383ffff */
[----:B------:R-:W-:-:S00]  /*1000*/  NOP ;  /* 0x0000000000007918 */ /* 0x000fc00000000000 */
[----:B------:R-:W-:-:S00]  /*1010*/  NOP ;  /* 0x0000000000007918 */ /* 0x000fc00000000000 */
[----:B------:R-:W-:-:S00]  /*1020*/  NOP ;  /* 0x0000000000007918 */ /* 0x000fc00000000000 */
[----:B------:R-:W-:-:S00]  /*1030*/  NOP ;  /* 0x0000000000007918 */ /* 0x000fc00000000000 */
[----:B------:R-:W-:-:S00]  /*1040*/  NOP ;  /* 0x0000000000007918 */ /* 0x000fc00000000000 */
[----:B------:R-:W-:-:S00]  /*1050*/  NOP ;  /* 0x0000000000007918 */ /* 0x000fc00000000000 */
[----:B------:R-:W-:-:S00]  /*1060*/  NOP ;  /* 0x0000000000007918 */ /* 0x000fc00000000000 */
[----:B------:R-:W-:-:S00]  /*1070*/  NOP ;  /* 0x0000000000007918 */ /* 0x000fc00000000000 */
.L_x_1:


//--------------------- .nv.shared._Z9volumerhsILi5ELi125EEvPfPKfi --------------------------
	.section	.nv.shared._Z9volumerhsILi5ELi125EEvPfPKfi,"aw",@nobits
	.sectionflags	@""
	.align	4
.nv.shared._Z9volumerhsILi5ELi125EEvPfPKfi:
	.zero		1124


//--------------------- .nv.shared.reserved.0     --------------------------
	.section	.nv.shared.reserved.0,"aw",@nobits
	.weak		__nv_reservedSMEM_offset_0_alias
	.size		__nv_reservedSMEM_offset_0_alias, 0, 64
	.other		__nv_reservedSMEM_offset_0_alias,@"STO_CUDA_RESERVED_SHARED STV_DEFAULT"
__nv_reservedSMEM_offset_0_alias:
	.zero		0
	.zero		64


//--------------------- .nv.constant0._Z9volumerhsILi5ELi125EEvPfPKfi --------------------------
	.section	.nv.constant0._Z9volumerhsILi5ELi125EEvPfPKfi,"a",@progbits
	.sectionflags	@""
	.align	4
.nv.constant0._Z9volumerhsILi5ELi125EEvPfPKfi:
	.zero		916


//--------------------- SYMBOLS --------------------------

	.type		.nv.reservedSmem.offset0,@object
	.size		.nv.reservedSmem.offset0,0x4
	.type		.nv.reservedSmem.cap,@object
	.size		.nv.reservedSmem.cap,0x4
